//
// Generated by NVIDIA NVVM Compiler
//
// Compiler Build ID: CL-36424714
// Cuda compilation tools, release 13.0, V13.0.88
// Based on NVVM 20.0.0
//

.version 9.0
.target sm_100
.address_size 64

	// .globl	_Z2K1i
.global .align 4 .u32 sum;
// _ZZ2K3iE3sum has been demoted

.visible .entry _Z2K1i(
	.param .u32 _Z2K1i_param_0
)
{


	ret;

}
	// .globl	_Z2K2i
.visible .entry _Z2K2i(
	.param .u32 _Z2K2i_param_0
)
{
	.reg .b32 	%r<3>;

	ld.param.u32 	%r1, [_Z2K2i_param_0];
	atom.global.add.u32 	%r2, [sum], %r1;
	ret;

}
	// .globl	_Z2K3i
.visible .entry _Z2K3i(
	.param .u32 _Z2K3i_param_0
)
{
	.reg .b32 	%r<5>;
	// demoted variable
	.shared .align 4 .u32 _ZZ2K3iE3sum;
	ld.param.u32 	%r1, [_Z2K3i_param_0];
	mov.b32 	%r2, 0;
	st.shared.u32 	[_ZZ2K3iE3sum], %r2;
	bar.sync 	0;
	ld.shared.u32 	%r3, [_ZZ2K3iE3sum];
	add.s32 	%r4, %r3, %r1;
	st.shared.u32 	[_ZZ2K3iE3sum], %r4;
	ret;

}


// ===== COMPILED SASS (sm_100) =====

	.target	sm_100

	.elftype	@"ET_EXEC"


//--------------------- .note.nv.tkinfo           --------------------------
	.section	.note.nv.tkinfo,"",@"SHT_NOTE"
	.sectionflags	@"SHF_NOTE_NV_TKINFO"
	.tkinfo
        /*0018*/ 	.word	0x00000002
        /*0030*/ 	.string	""
        /*0030*/ 	.string	"ptxas"
        /*0030*/ 	.string	"Cuda compilation tools, release 13.0, V13.0.88"
        /*0030*/ 	.string	"Build cuda_13.0.r13.0/compiler.36424714_0"
        /*0030*/ 	.string	"-arch sm_100 -m 64 "



//--------------------- .note.nv.cuinfo           --------------------------
	.section	.note.nv.cuinfo,"",@"SHT_NOTE"
	.sectionflags	@"SHF_NOTE_NV_CUINFO"
        /*0018*/ 	.short	0x0002
        /*001a*/ 	.short	0x0064
        /*001c*/ 	.short	0x0082
	.zero		2


//--------------------- .nv.info                  --------------------------
	.section	.nv.info,"",@"SHT_CUDA_INFO"
	.align	4


	//----- nvinfo : EIATTR_REGCOUNT
	.align		4
        /*0000*/ 	.byte	0x04, 0x2f
        /*0002*/ 	.short	(.L_2 - .L_1)
	.align		4
.L_1:
        /*0004*/ 	.word	index@(_Z2K1i)
        /*0008*/ 	.word	0x00000004


	//----- nvinfo : EIATTR_FRAME_SIZE
	.align		4
.L_2:
        /*000c*/ 	.byte	0x04, 0x11
        /*000e*/ 	.short	(.L_4 - .L_3)
	.align		4
.L_3:
        /*0010*/ 	.word	index@(_Z2K1i)
        /*0014*/ 	.word	0x00000000


	//----- nvinfo : EIATTR_REGCOUNT
	.align		4
.L_4:
        /*0018*/ 	.byte	0x04, 0x2f
        /*001a*/ 	.short	(.L_6 - .L_5)
	.align		4
.L_5:
        /*001c*/ 	.word	index@(_Z2K2i)
        /*0020*/ 	.word	0x00000008


	//----- nvinfo : EIATTR_FRAME_SIZE
	.align		4
.L_6:
        /*0024*/ 	.byte	0x04, 0x11
        /*0026*/ 	.short	(.L_8 - .L_7)
	.align		4
.L_7:
        /*0028*/ 	.word	index@(_Z2K2i)
        /*002c*/ 	.word	0x00000000


	//----- nvinfo : EIATTR_REGCOUNT
	.align		4
.L_8:
        /*0030*/ 	.byte	0x04, 0x2f
        /*0032*/ 	.short	(.L_10 - .L_9)
	.align		4
.L_9:
        /*0034*/ 	.word	index@(_Z2K3i)
        /*0038*/ 	.word	0x00000004


	//----- nvinfo : EIATTR_FRAME_SIZE
	.align		4
.L_10:
        /*003c*/ 	.byte	0x04, 0x11
        /*003e*/ 	.short	(.L_12 - .L_11)
	.align		4
.L_11:
        /*0040*/ 	.word	index@(_Z2K3i)
        /*0044*/ 	.word	0x00000000


	//----- nvinfo : EIATTR_MIN_STACK_SIZE
	.align		4
.L_12:
        /*0048*/ 	.byte	0x04, 0x12
        /*004a*/ 	.short	(.L_14 - .L_13)
	.align		4
.L_13:
        /*004c*/ 	.word	index@(_Z2K3i)
        /*0050*/ 	.word	0x00000000


	//----- nvinfo : EIATTR_MIN_STACK_SIZE
	.align		4
.L_14:
        /*0054*/ 	.byte	0x04, 0x12
        /*0056*/ 	.short	(.L_16 - .L_15)
	.align		4
.L_15:
        /*0058*/ 	.word	index@(_Z2K2i)
        /*005c*/ 	.word	0x00000000


	//----- nvinfo : EIATTR_MIN_STACK_SIZE
	.align		4
.L_16:
        /*0060*/ 	.byte	0x04, 0x12
        /*0062*/ 	.short	(.L_18 - .L_17)
	.align		4
.L_17:
        /*0064*/ 	.word	index@(_Z2K1i)
        /*0068*/ 	.word	0x00000000
.L_18:


//--------------------- .nv.compat                --------------------------
	.section	.nv.compat,"",@"SHT_CUDA_COMPAT_INFO"
	.align	4
        /*0000*/ 	.byte	0x02, 0x09, 0x00, 0x00, 0x02, 0x02, 0x01, 0x00, 0x02, 0x05, 0x05, 0x00, 0x03, 0x07, 0x01, 0x01
        /*0010*/ 	.byte	0x02, 0x03, 0x00, 0x00, 0x02, 0x06, 0x01, 0x00, 0x04, 0x0b, 0x08, 0x00, 0x09, 0x00, 0x00, 0x00
        /*0020*/ 	.byte	0x00, 0x00, 0x00, 0x00


//--------------------- .nv.info._Z2K3i           --------------------------
	.section	.nv.info._Z2K3i,"",@"SHT_CUDA_INFO"
	.sectionflags	@""
	.align	4


	//----- nvinfo : EIATTR_CUDA_API_VERSION
	.align		4
        /*0000*/ 	.byte	0x04, 0x37
        /*0002*/ 	.short	(.L_20 - .L_19)
.L_19:
        /*0004*/ 	.word	0x00000082


	//----- nvinfo : EIATTR_KPARAM_INFO
	.align		4
.L_20:
        /*0008*/ 	.byte	0x04, 0x17
        /*000a*/ 	.short	(.L_22 - .L_21)
.L_21:
        /*000c*/ 	.word	0x00000000
        /*0010*/ 	.short	0x0000
        /*0012*/ 	.short	0x0000
        /*0014*/ 	.byte	0x00, 0xf0, 0x11, 0x00


	//----- nvinfo : EIATTR_SPARSE_MMA_MASK
	.align		4
.L_22:
        /*0018*/ 	.byte	0x03, 0x50
        /*001a*/ 	.short	0x0000


	//----- nvinfo : EIATTR_MAXREG_COUNT
	.align		4
        /*001c*/ 	.byte	0x03, 0x1b
        /*001e*/ 	.short	0x00ff


	//----- nvinfo : EIATTR_NUM_BARRIERS
	.align		4
        /*0020*/ 	.byte	0x02, 0x4c
        /*0022*/ 	.byte	0x01
	.zero		1


	//----- nvinfo : EIATTR_MERCURY_ISA_VERSION
	.align		4
        /*0024*/ 	.byte	0x03, 0x5f
        /*0026*/ 	.short	0x0101


	//----- nvinfo : EIATTR_VRC_CTA_INIT_COUNT
	.align		4
        /*0028*/ 	.byte	0x02, 0x4a
	.zero		1
	.zero		1


	//----- nvinfo : EIATTR_EXIT_INSTR_OFFSETS
	.align		4
        /*002c*/ 	.byte	0x04, 0x1c
        /*002e*/ 	.short	(.L_24 - .L_23)


	//   ....[0]....
.L_23:
        /*0030*/ 	.word	0x000000a0


	//----- nvinfo : EIATTR_CBANK_PARAM_SIZE
	.align		4
.L_24:
        /*0034*/ 	.byte	0x03, 0x19
        /*0036*/ 	.short	0x0004


	//----- nvinfo : EIATTR_PARAM_CBANK
	.align		4
        /*0038*/ 	.byte	0x04, 0x0a
        /*003a*/ 	.short	(.L_26 - .L_25)
	.align		4
.L_25:
        /*003c*/ 	.word	index@(.nv.constant0._Z2K3i)
        /*0040*/ 	.short	0x0380
        /*0042*/ 	.short	0x0004


	//----- nvinfo : EIATTR_SW_WAR
	.align		4
.L_26:
        /*0044*/ 	.byte	0x04, 0x36
        /*0046*/ 	.short	(.L_28 - .L_27)
.L_27:
        /*0048*/ 	.word	0x00000008
.L_28:


//--------------------- .nv.info._Z2K2i           --------------------------
	.section	.nv.info._Z2K2i,"",@"SHT_CUDA_INFO"
	.sectionflags	@""
	.align	4


	//----- nvinfo : EIATTR_CUDA_API_VERSION
	.align		4
        /*0000*/ 	.byte	0x04, 0x37
        /*0002*/ 	.short	(.L_30 - .L_29)
.L_29:
        /*0004*/ 	.word	0x00000082


	//----- nvinfo : EIATTR_KPARAM_INFO
	.align		4
.L_30:
        /*0008*/ 	.byte	0x04, 0x17
        /*000a*/ 	.short	(.L_32 - .L_31)
.L_31:
        /*000c*/ 	.word	0x00000000
        /*0010*/ 	.short	0x0000
        /*0012*/ 	.short	0x0000
        /*0014*/ 	.byte	0x00, 0xf0, 0x11, 0x00


	//----- nvinfo : EIATTR_SPARSE_MMA_MASK
	.align		4
.L_32:
        /*0018*/ 	.byte	0x03, 0x50
        /*001a*/ 	.short	0x0000


	//----- nvinfo : EIATTR_MAXREG_COUNT
	.align		4
        /*001c*/ 	.byte	0x03, 0x1b
        /*001e*/ 	.short	0x00ff


	//----- nvinfo : EIATTR_MERCURY_ISA_VERSION
	.align		4
        /*0020*/ 	.byte	0x03, 0x5f
        /*0022*/ 	.short	0x0101


	//----- nvinfo : EIATTR_INT_WARP_WIDE_INSTR_OFFSETS
	.align		4
        /*0024*/ 	.byte	0x04, 0x31
        /*0026*/ 	.short	(.L_34 - .L_33)


	//   ....[0]....
.L_33:
        /*0028*/ 	.word	0x00000030


	//----- nvinfo : EIATTR_VRC_CTA_INIT_COUNT
	.align		4
.L_34:
        /*002c*/ 	.byte	0x02, 0x4a
	.zero		1
	.zero		1


	//----- nvinfo : EIATTR_EXIT_INSTR_OFFSETS
	.align		4
        /*0030*/ 	.byte	0x04, 0x1c
        /*0032*/ 	.short	(.L_36 - .L_35)


	//   ....[0]....
.L_35:
        /*0034*/ 	.word	0x000000b0


	//----- nvinfo : EIATTR_CBANK_PARAM_SIZE
	.align		4
.L_36:
        /*0038*/ 	.byte	0x03, 0x19
        /*003a*/ 	.short	0x0004


	//----- nvinfo : EIATTR_PARAM_CBANK
	.align		4
        /*003c*/ 	.byte	0x04, 0x0a
        /*003e*/ 	.short	(.L_38 - .L_37)
	.align		4
.L_37:
        /*0040*/ 	.word	index@(.nv.constant0._Z2K2i)
        /*0044*/ 	.short	0x0380
        /*0046*/ 	.short	0x0004


	//----- nvinfo : EIATTR_SW_WAR
	.align		4
.L_38:
        /*0048*/ 	.byte	0x04, 0x36
        /*004a*/ 	.short	(.L_40 - .L_39)
.L_39:
        /*004c*/ 	.word	0x00000008
.L_40:


//--------------------- .nv.info._Z2K1i           --------------------------
	.section	.nv.info._Z2K1i,"",@"SHT_CUDA_INFO"
	.sectionflags	@""
	.align	4


	//----- nvinfo : EIATTR_CUDA_API_VERSION
	.align		4
        /*0000*/ 	.byte	0x04, 0x37
        /*0002*/ 	.short	(.L_42 - .L_41)
.L_41:
        /*0004*/ 	.word	0x00000082


	//----- nvinfo : EIATTR_KPARAM_INFO
	.align		4
.L_42:
        /*0008*/ 	.byte	0x04, 0x17
        /*000a*/ 	.short	(.L_44 - .L_43)
.L_43:
        /*000c*/ 	.word	0x00000000
        /*0010*/ 	.short	0x0000
        /*0012*/ 	.short	0x0000
        /*0014*/ 	.byte	0x00, 0xf0, 0x11, 0x00


	//----- nvinfo : EIATTR_SPARSE_MMA_MASK
	.align		4
.L_44:
        /*0018*/ 	.byte	0x03, 0x50
        /*001a*/ 	.short	0x0000


	//----- nvinfo : EIATTR_MAXREG_COUNT
	.align		4
        /*001c*/ 	.byte	0x03, 0x1b
        /*001e*/ 	.short	0x00ff


	//----- nvinfo : EIATTR_MERCURY_ISA_VERSION
	.align		4
        /*0020*/ 	.byte	0x03, 0x5f
        /*0022*/ 	.short	0x0101


	//----- nvinfo : EIATTR_VRC_CTA_INIT_COUNT
	.align		4
        /*0024*/ 	.byte	0x02, 0x4a
	.zero		1
	.zero		1


	//----- nvinfo : EIATTR_EXIT_INSTR_OFFSETS
	.align		4
        /*0028*/ 	.byte	0x04, 0x1c
        /*002a*/ 	.short	(.L_46 - .L_45)


	//   ....[0]....
.L_45:
        /*002c*/ 	.word	0x00000010


	//----- nvinfo : EIATTR_CBANK_PARAM_SIZE
	.align		4
.L_46:
        /*0030*/ 	.byte	0x03, 0x19
        /*0032*/ 	.short	0x0004


	//----- nvinfo : EIATTR_PARAM_CBANK
	.align		4
        /*0034*/ 	.byte	0x04, 0x0a
        /*0036*/ 	.short	(.L_48 - .L_47)
	.align		4
.L_47:
        /*0038*/ 	.word	index@(.nv.constant0._Z2K1i)
        /*003c*/ 	.short	0x0380
        /*003e*/ 	.short	0x0004


	//----- nvinfo : EIATTR_SW_WAR
	.align		4
.L_48:
        /*0040*/ 	.byte	0x04, 0x36
        /*0042*/ 	.short	(.L_50 - .L_49)
.L_49:
        /*0044*/ 	.word	0x00000008
.L_50:


//--------------------- .nv.callgraph             --------------------------
	.section	.nv.callgraph,"",@"SHT_CUDA_CALLGRAPH"
	.align	4
	.sectionentsize	8
	.align		4
        /*0000*/ 	.word	0x00000000
	.align		4
        /*0004*/ 	.word	0xffffffff
	.align		4
        /*0008*/ 	.word	0x00000000
	.align		4
        /*000c*/ 	.word	0xfffffffe
	.align		4
        /*0010*/ 	.word	0x00000000
	.align		4
        /*0014*/ 	.word	0xfffffffd
	.align		4
        /*0018*/ 	.word	0x00000000
	.align		4
        /*001c*/ 	.word	0xfffffffc


//--------------------- .nv.constant4             --------------------------
	.section	.nv.constant4,"a",@progbits
	.align	8
	.align		8
.nv.constant4:
        /*0000*/ 	.dword	sum


//--------------------- .text._Z2K3i              --------------------------
	.section	.text._Z2K3i,"ax",@progbits
	.align	128
        .global         _Z2K3i
        .type           _Z2K3i,@function
        .size           _Z2K3i,(.L_x_3 - _Z2K3i)
        .other          _Z2K3i,@"STO_CUDA_ENTRY STV_DEFAULT"
_Z2K3i:
.text._Z2K3i:
[----:B------:R-:W-:Y:S08]  /*0000*/  LDC R1, c[0x0][0x37c] ;  /* 0x0000df00ff017b82 */ /* 0x000ff00000000800 */
[----:B------:R-:W0:Y:S01]  /*0010*/  S2UR UR5, SR_CgaCtaId ;  /* 0x00000000000579c3 */ /* 0x000e220000008800 */
[----:B------:R-:W-:Y:S02]  /*0020*/  UMOV UR4, 0x400 ;  /* 0x0000040000047882 */ /* 0x000fe40000000000 */
[----:B0-----:R-:W-:Y:S01]  /*0030*/  ULEA UR4, UR5, UR4, 0x18 ;  /* 0x0000000405047291 */ /* 0x001fe2000f8ec0ff */
[----:B------:R-:W0:Y:S08]  /*0040*/  LDCU UR5, c[0x0][0x380] ;  /* 0x00007000ff0577ac */ /* 0x000e300008000800 */
[----:B------:R-:W-:Y:S01]  /*0050*/  STS [UR4], RZ ;  /* 0x000000ffff007988 */ /* 0x000fe20008000804 */
[----:B------:R-:W-:Y:S06]  /*0060*/  BAR.SYNC.DEFER_BLOCKING 0x0 ;  /* 0x0000000000007b1d */ /* 0x000fec0000010000 */
[----:B------:R-:W0:Y:S02]  /*0070*/  LDS R0, [UR4] ;  /* 0x00000004ff007984 */ /* 0x000e240008000800 */
[----:B0-----:R-:W-:-:S05]  /*0080*/  IADD3 R0, PT, PT, R0, UR5, RZ ;  /* 0x0000000500007c10 */ /* 0x001fca000fffe0ff */
[----:B------:R-:W-:Y:S01]  /*0090*/  STS [UR4], R0 ;  /* 0x00000000ff007988 */ /* 0x000fe20008000804 */
[----:B------:R-:W-:Y:S05]  /*00a0*/  EXIT ;  /* 0x000000000000794d */ /* 0x000fea0003800000 */
.L_x_0:
[----:B------:R-:W-:-:S00]  /*00b0*/  BRA `(.L_x_0) ;  /* 0xfffffffc00fc7947 */ /* 0x000fc0000383ffff */
[----:B------:R-:W-:-:S00]  /*00c0*/  NOP ;  /* 0x0000000000007918 */ /* 0x000fc00000000000 */
        /* <DEDUP_REMOVED lines=11> */
.L_x_3:


//--------------------- .text._Z2K2i              --------------------------
	.section	.text._Z2K2i,"ax",@progbits
	.align	128
        .global         _Z2K2i
        .type           _Z2K2i,@function
        .size           _Z2K2i,(.L_x_4 - _Z2K2i)
        .other          _Z2K2i,@"STO_CUDA_ENTRY STV_DEFAULT"
_Z2K2i:
.text._Z2K2i:
[----:B------:R-:W-:Y:S01]  /*0000*/  LDC R1, c[0x0][0x37c] ;  /* 0x0000df00ff017b82 */ /* 0x000fe20000000800 */
[----:B------:R-:W0:Y:S07]  /*0010*/  S2R R0, SR_LANEID ;  /* 0x0000000000007919 */ /* 0x000e2e0000000000 */
[----:B------:R-:W1:Y:S01]  /*0020*/  LDC R5, c[0x0][0x380] ;  /* 0x0000e000ff057b82 */ /* 0x000e620000000800 */
[----:B------:R-:W-:Y:S01]  /*0030*/  VOTEU.ANY UR4, UPT, PT ;  /* 0x0000000000047886 */ /* 0x000fe200038e0100 */
[----:B------:R-:W2:Y:S01]  /*0040*/  LDCU.64 UR6, c[0x0][0x358] ;  /* 0x00006b00ff0677ac */ /* 0x000ea20008000a00 */
[----:B------:R-:W-:-:S05]  /*0050*/  UFLO.U32 UR5, UR4 ;  /* 0x00000004000572bd */ /* 0x000fca00080e0000 */
[----:B------:R-:W2:Y:S01]  /*0060*/  LDC.64 R2, c[0x4][RZ] ;  /* 0x01000000ff027b82 */ /* 0x000ea20000000a00 */
[----:B------:R-:W-:-:S06]  /*0070*/  UPOPC UR4, UR4 ;  /* 0x00000004000472bf */ /* 0x000fcc0008000000 */
[----:B-1----:R-:W-:Y:S01]  /*0080*/  IMAD R5, R5, UR4, RZ ;  /* 0x0000000405057c24 */ /* 0x002fe2000f8e02ff */
[----:B0-----:R-:W-:-:S13]  /*0090*/  ISETP.EQ.U32.AND P0, PT, R0, UR5, PT ;  /* 0x0000000500007c0c */ /* 0x001fda000bf02070 */
[----:B--2---:R-:W-:Y:S01]  /*00a0*/  @P0 REDG.E.ADD.STRONG.GPU desc[UR6][R2.64], R5 ;  /* 0x000000050200098e */ /* 0x004fe2000c12e106 */
[----:B------:R-:W-:Y:S05]  /*00b0*/  EXIT ;  /* 0x000000000000794d */ /* 0x000fea0003800000 */
.L_x_1:
        /* <DEDUP_REMOVED lines=12> */
.L_x_4:


//--------------------- .text._Z2K1i              --------------------------
	.section	.text._Z2K1i,"ax",@progbits
	.align	128
        .global         _Z2K1i
        .type           _Z2K1i,@function
        .size           _Z2K1i,(.L_x_5 - _Z2K1i)
        .other          _Z2K1i,@"STO_CUDA_ENTRY STV_DEFAULT"
_Z2K1i:
.text._Z2K1i:
[----:B------:R-:W-:Y:S01]  /*0000*/  LDC R1, c[0x0][0x37c] ;  /* 0x0000df00ff017b82 */ /* 0x000fe20000000800 */
[----:B------:R-:W-:Y:S05]  /*0010*/  EXIT ;  /* 0x000000000000794d */ /* 0x000fea0003800000 */
.L_x_2:
        /* <DEDUP_REMOVED lines=14> */
.L_x_5:


//--------------------- .nv.shared._Z2K3i         --------------------------
	.section	.nv.shared._Z2K3i,"aw",@nobits
	.sectionflags	@""
	.align	4
.nv.shared._Z2K3i:
	.zero		1028


//--------------------- .nv.shared.reserved.0     --------------------------
	.section	.nv.shared.reserved.0,"aw",@nobits
	.weak		__nv_reservedSMEM_offset_0_alias
	.size		__nv_reservedSMEM_offset_0_alias, 0, 64
	.other		__nv_reservedSMEM_offset_0_alias,@"STO_CUDA_RESERVED_SHARED STV_DEFAULT"
__nv_reservedSMEM_offset_0_alias:
	.zero		0
	.zero		64


//--------------------- .nv.global                --------------------------
	.section	.nv.global,"aw",@nobits
	.align	4
.nv.global:
	.type		sum,@object
	.size		sum,(.L_0 - sum)
sum:
	.zero		4
.L_0:


//--------------------- .nv.constant0._Z2K3i      --------------------------
	.section	.nv.constant0._Z2K3i,"a",@progbits
	.sectionflags	@""
	.align	4
.nv.constant0._Z2K3i:
	.zero		900


//--------------------- .nv.constant0._Z2K2i      --------------------------
	.section	.nv.constant0._Z2K2i,"a",@progbits
	.sectionflags	@""
	.align	4
.nv.constant0._Z2K2i:
	.zero		900


//--------------------- .nv.constant0._Z2K1i      --------------------------
	.section	.nv.constant0._Z2K1i,"a",@progbits
	.sectionflags	@""
	.align	4
.nv.constant0._Z2K1i:
	.zero		900


//--------------------- SYMBOLS --------------------------

	.type		.nv.reservedSmem.offset0,@object
	.size		.nv.reservedSmem.offset0,0x4
	.type		.nv.reservedSmem.cap,@object
	.size		.nv.reservedSmem.cap,0x4
